	.headerflags	@"EF_CUDA_TEXMODE_UNIFIED EF_CUDA_64BIT_ADDRESS EF_CUDA_ACCELERATORS EF_CUDA_SM90 EF_CUDA_VIRTUAL_SM(EF_CUDA_SM90)"
	.elftype	@"ET_EXEC"


//--------------------- .nv.info                  --------------------------
	.section	.nv.info,"",@"SHT_CUDA_INFO"
	.align	4


	//----- nvinfo : EIATTR_REGCOUNT
	.align		4
        /*0000*/ 	.byte	0x04, 0x2f
        /*0002*/ 	.short	(.L_3 - .L_2)
	.align		4
.L_2:
        /*0004*/ 	.word	index@(triton_poi_fused__native_batch_norm_legit_no_training_relu_43)
        /*0008*/ 	.word	0x00000026


	//----- nvinfo : EIATTR_MIN_STACK_SIZE
	.align		4
.L_3:
        /*000c*/ 	.byte	0x04, 0x12
        /*000e*/ 	.short	(.L_5 - .L_4)
	.align		4
.L_4:
        /*0010*/ 	.word	index@(triton_poi_fused__native_batch_norm_legit_no_training_relu_43)
        /*0014*/ 	.word	0x00000000


	//----- nvinfo : EIATTR_FRAME_SIZE
	.align		4
.L_5:
        /*0018*/ 	.byte	0x04, 0x11
        /*001a*/ 	.short	(.L_7 - .L_6)
	.align		4
.L_6:
        /*001c*/ 	.word	index@(triton_poi_fused__native_batch_norm_legit_no_training_relu_43)
        /*0020*/ 	.word	0x00000000


	//----- nvinfo : EIATTR_MIN_STACK_SIZE
	.align		4
.L_7:
        /*0024*/ 	.byte	0x04, 0x12
        /*0026*/ 	.short	(.L_9 - .L_8)
	.align		4
.L_8:
        /*0028*/ 	.word	index@(triton_poi_fused__native_batch_norm_legit_no_training_relu_43)
        /*002c*/ 	.word	0x00000000
.L_9:


//--------------------- .nv.info.triton_poi_fused__native_batch_norm_legit_no_training_relu_43 --------------------------
	.section	.nv.info.triton_poi_fused__native_batch_norm_legit_no_training_relu_43,"",@"SHT_CUDA_INFO"
	.sectionflags	@""
	.align	4


	//----- nvinfo : EIATTR_CUDA_API_VERSION
	.align		4
        /*0000*/ 	.byte	0x04, 0x37
        /*0002*/ 	.short	(.L_11 - .L_10)
.L_10:
        /*0004*/ 	.word	0x0000007c


	//----- nvinfo : EIATTR_KPARAM_INFO
	.align		4
.L_11:
        /*0008*/ 	.byte	0x04, 0x17
        /*000a*/ 	.short	(.L_13 - .L_12)
.L_12:
        /*000c*/ 	.word	0x00000000
        /*0010*/ 	.short	0x0006
        /*0012*/ 	.short	0x0030
        /*0014*/ 	.byte	0x00, 0xf0, 0x11, 0x00


	//----- nvinfo : EIATTR_KPARAM_INFO
	.align		4
.L_13:
        /*0018*/ 	.byte	0x04, 0x17
        /*001a*/ 	.short	(.L_15 - .L_14)
.L_14:
        /*001c*/ 	.word	0x00000000
        /*0020*/ 	.short	0x0005
        /*0022*/ 	.short	0x0028
        /*0024*/ 	.byte	0x00, 0xf4, 0x21, 0x00


	//----- nvinfo : EIATTR_KPARAM_INFO
	.align		4
.L_15:
        /*0028*/ 	.byte	0x04, 0x17
        /*002a*/ 	.short	(.L_17 - .L_16)
.L_16:
        /*002c*/ 	.word	0x00000000
        /*0030*/ 	.short	0x0004
        /*0032*/ 	.short	0x0020
        /*0034*/ 	.byte	0x00, 0xf4, 0x21, 0x00


	//----- nvinfo : EIATTR_KPARAM_INFO
	.align		4
.L_17:
        /*0038*/ 	.byte	0x04, 0x17
        /*003a*/ 	.short	(.L_19 - .L_18)
.L_18:
        /*003c*/ 	.word	0x00000000
        /*0040*/ 	.short	0x0003
        /*0042*/ 	.short	0x0018
        /*0044*/ 	.byte	0x00, 0xf4, 0x21, 0x00


	//----- nvinfo : EIATTR_KPARAM_INFO
	.align		4
.L_19:
        /*0048*/ 	.byte	0x04, 0x17
        /*004a*/ 	.short	(.L_21 - .L_20)
.L_20:
        /*004c*/ 	.word	0x00000000
        /*0050*/ 	.short	0x0002
        /*0052*/ 	.short	0x0010
        /*0054*/ 	.byte	0x00, 0xf4, 0x21, 0x00


	//----- nvinfo : EIATTR_KPARAM_INFO
	.align		4
.L_21:
        /*0058*/ 	.byte	0x04, 0x17
        /*005a*/ 	.short	(.L_23 - .L_22)
.L_22:
        /*005c*/ 	.word	0x00000000
        /*0060*/ 	.short	0x0001
        /*0062*/ 	.short	0x0008
        /*0064*/ 	.byte	0x00, 0xf4, 0x21, 0x00


	//----- nvinfo : EIATTR_KPARAM_INFO
	.align		4
.L_23:
        /*0068*/ 	.byte	0x04, 0x17
        /*006a*/ 	.short	(.L_25 - .L_24)
.L_24:
        /*006c*/ 	.word	0x00000000
        /*0070*/ 	.short	0x0000
        /*0072*/ 	.short	0x0000
        /*0074*/ 	.byte	0x00, 0xf4, 0x21, 0x00


	//----- nvinfo : EIATTR_SPARSE_MMA_MASK
	.align		4
.L_25:
        /*0078*/ 	.byte	0x03, 0x50
        /*007a*/ 	.short	0x0000


	//----- nvinfo : EIATTR_MAXREG_COUNT
	.align		4
        /*007c*/ 	.byte	0x03, 0x1b
        /*007e*/ 	.short	0x00ff


	//----- nvinfo : EIATTR_EXIT_INSTR_OFFSETS
	.align		4
        /*0080*/ 	.byte	0x04, 0x1c
        /*0082*/ 	.short	(.L_27 - .L_26)


	//   ....[0]....
.L_26:
        /*0084*/ 	.word	0x00000a70


	//----- nvinfo : EIATTR_REQNTID
	.align		4
.L_27:
        /*0088*/ 	.byte	0x04, 0x10
        /*008a*/ 	.short	(.L_29 - .L_28)
.L_28:
        /*008c*/ 	.word	0x00000080
        /*0090*/ 	.word	0x00000001
        /*0094*/ 	.word	0x00000001


	//----- nvinfo : EIATTR_CBANK_PARAM_SIZE
	.align		4
.L_29:
        /*0098*/ 	.byte	0x03, 0x19
        /*009a*/ 	.short	0x0034


	//----- nvinfo : EIATTR_PARAM_CBANK
	.align		4
        /*009c*/ 	.byte	0x04, 0x0a
        /*009e*/ 	.short	(.L_31 - .L_30)
	.align		4
.L_30:
        /*00a0*/ 	.word	index@(.nv.constant0.triton_poi_fused__native_batch_norm_legit_no_training_relu_43)
        /*00a4*/ 	.short	0x0210
        /*00a6*/ 	.short	0x0034


	//----- nvinfo : EIATTR_SW_WAR
	.align		4
.L_31:
        /*00a8*/ 	.byte	0x04, 0x36
        /*00aa*/ 	.short	(.L_33 - .L_32)
.L_32:
        /*00ac*/ 	.word	0x00000008
.L_33:


//--------------------- .nv.callgraph             --------------------------
	.section	.nv.callgraph,"",@"SHT_CUDA_CALLGRAPH"
	.align	4
	.sectionentsize	8
	.align		4
        /*0000*/ 	.word	0x00000000
	.align		4
        /*0004*/ 	.word	0xffffffff
	.align		4
        /*0008*/ 	.word	0x00000000
	.align		4
        /*000c*/ 	.word	0xfffffffe
	.align		4
        /*0010*/ 	.word	0x00000000
	.align		4
        /*0014*/ 	.word	0xfffffffd
	.align		4
        /*0018*/ 	.word	0x00000000
	.align		4
        /*001c*/ 	.word	0xfffffffc


//--------------------- .nv.constant4             --------------------------
	.section	.nv.constant4,"a",@progbits
	.align	8
	.align		8
.nv.constant4:
        /*0000*/ 	.dword	_$_str
	.align		8
        /*0008*/ 	.dword	_$_str_$_2


//--------------------- .text.triton_poi_fused__native_batch_norm_legit_no_training_relu_43 --------------------------
	.section	.text.triton_poi_fused__native_batch_norm_legit_no_training_relu_43,"ax",@progbits
	.align	128
        .global         triton_poi_fused__native_batch_norm_legit_no_training_relu_43
        .type           triton_poi_fused__native_batch_norm_legit_no_training_relu_43,@function
        .size           triton_poi_fused__native_batch_norm_legit_no_training_relu_43,(.L_x_1 - triton_poi_fused__native_batch_norm_legit_no_training_relu_43)
        .other          triton_poi_fused__native_batch_norm_legit_no_training_relu_43,@"STO_CUDA_ENTRY STV_DEFAULT"
triton_poi_fused__native_batch_norm_legit_no_training_relu_43:
.text.triton_poi_fused__native_batch_norm_legit_no_training_relu_43:
[----:B------:R-:W-:Y:S01]  /*0000*/  LDC R1, c[0x0][0x28] ;  /* 0x00000a00ff017b82 */ /* 0x000fe20000000800 */
[----:B------:R-:W1:Y:S01]  /*0010*/  S2R R0, SR_TID.X ;  /* 0x0000000000007919 */ /* 0x000e620000002100 */
[----:B------:R-:W-:-:S06]  /*0020*/  HFMA2.MMA R32, -RZ, RZ, 0, 0 ;  /* 0x00000000ff207435 */ /* 0x000fcc00000001ff */
[----:B------:R-:W2:Y:S01]  /*0030*/  LDC.64 R18, c[0x0][0x220] ;  /* 0x00008800ff127b82 */ /* 0x000ea20000000a00 */
[----:B------:R-:W-:Y:S01]  /*0040*/  ULDC.64 UR4, c[0x0][0x208] ;  /* 0x0000820000047ab9 */ /* 0x000fe20000000a00 */
[----:B------:R-:W3:Y:S06]  /*0050*/  S2R R33, SR_CTAID.X ;  /* 0x0000000000217919 */ /* 0x000eec0000002500 */
[----:B------:R-:W4:Y:S08]  /*0060*/  LDC.64 R22, c[0x0][0x218] ;  /* 0x00008600ff167b82 */ /* 0x000f300000000a00 */
[----:B------:R-:W5:Y:S01]  /*0070*/  LDC.64 R20, c[0x0][0x210] ;  /* 0x00008400ff147b82 */ /* 0x000f620000000a00 */
[----:B-1----:R-:W-:-:S04]  /*0080*/  SHF.L.U32 R0, R0, 0x2, RZ ;  /* 0x0000000200007819 */ /* 0x002fc800000006ff */
[----:B------:R-:W-:-:S04]  /*0090*/  LOP3.LUT R0, R0, 0x1fc, RZ, 0xc0, !PT ;  /* 0x000001fc00007812 */ /* 0x000fc800078ec0ff */
[----:B---3--:R-:W-:-:S05]  /*00a0*/  LEA R33, R33, R0, 0xa ;  /* 0x0000000021217211 */ /* 0x008fca00078e50ff */
[----:B------:R-:W-:-:S05]  /*00b0*/  IMAD.HI R0, R33, -0x6db6db6d, R32 ;  /* 0x9249249321007827 */ /* 0x000fca00078e0220 */
[----:B------:R-:W-:-:S04]  /*00c0*/  SHF.R.U32.HI R3, RZ, 0x1f, R0 ;  /* 0x0000001fff037819 */ /* 0x000fc80000011600 */
[----:B------:R-:W-:-:S05]  /*00d0*/  LEA.HI.SX32 R3, R0, R3, 0x1a ;  /* 0x0000000300037211 */ /* 0x000fca00078fd2ff */
[----:B------:R-:W-:-:S04]  /*00e0*/  IMAD R3, R3, -0x70, R33 ;  /* 0xffffff9003037824 */ /* 0x000fc800078e0221 */
[----:B--2---:R-:W-:-:S06]  /*00f0*/  IMAD.WIDE R12, R3, 0x4, R18 ;  /* 0x00000004030c7825 */ /* 0x004fcc00078e0212 */
[----:B------:R-:W2:Y:S01]  /*0100*/  LDG.E.EL.128 R12, desc[UR4][R12.64] ;  /* 0x000000040c0c7981 */ /* 0x000ea2000c2e1d00 */
[----:B------:R-:W-:Y:S01]  /*0110*/  IADD3 R17, R33, 0x200, RZ ;  /* 0x0000020021117810 */ /* 0x000fe20007ffe0ff */
[----:B----4-:R-:W-:Y:S01]  /*0120*/  IMAD.WIDE R8, R3, 0x4, R22 ;  /* 0x0000000403087825 */ /* 0x010fe200078e0216 */
[----:B------:R-:W-:-:S03]  /*0130*/  MOV R16, RZ ;  /* 0x000000ff00107202 */ /* 0x000fc60000000f00 */
[----:B-----5:R-:W-:Y:S02]  /*0140*/  IMAD.WIDE R20, R33, 0x4, R20 ;  /* 0x0000000421147825 */ /* 0x020fe400078e0214 */
[----:B------:R-:W3:Y:S02]  /*0150*/  LDG.E.EL.128 R8, desc[UR4][R8.64] ;  /* 0x0000000408087981 */ /* 0x000ee4000c2e1d00 */
[----:B------:R-:W-:Y:S02]  /*0160*/  IMAD.HI R0, R17, -0x6db6db6d, R16 ;  /* 0x9249249311007827 */ /* 0x000fe400078e0210 */
[----:B------:R-:W3:Y:S03]  /*0170*/  LDG.E.128 R4, desc[UR4][R20.64] ;  /* 0x0000000414047981 */ /* 0x000ee6000c1e1d00 */
[----:B------:R-:W-:Y:S01]  /*0180*/  SHF.R.U32.HI R25, RZ, 0x1f, R0 ;  /* 0x0000001fff197819 */ /* 0x000fe20000011600 */
[----:B------:R-:W4:Y:S03]  /*0190*/  LDG.E.128 R28, desc[UR4][R20.64+0x800] ;  /* 0x00080004141c7981 */ /* 0x000f26000c1e1d00 */
[----:B------:R-:W-:-:S05]  /*01a0*/  LEA.HI.SX32 R16, R0, R25, 0x1a ;  /* 0x0000001900107211 */ /* 0x000fca00078fd2ff */
[----:B------:R-:W-:-:S04]  /*01b0*/  IMAD R16, R16, -0x70, R17 ;  /* 0xffffff9010107824 */ /* 0x000fc800078e0211 */
[----:B------:R-:W-:Y:S01]  /*01c0*/  IMAD.WIDE R24, R16, 0x4, R22 ;  /* 0x0000000410187825 */ /* 0x000fe200078e0216 */
[----:B------:R-:W-:Y:S01]  /*01d0*/  HFMA2.MMA R0, -RZ, RZ, 1.625, 0 ;  /* 0x3e800000ff007435 */ /* 0x000fe200000001ff */
[----:B------:R-:W1:Y:S04]  /*01e0*/  LDC.64 R22, c[0x0][0x228] ;  /* 0x00008a00ff167b82 */ /* 0x000e680000000a00 */
[----:B------:R-:W4:Y:S01]  /*01f0*/  LDG.E.EL.128 R24, desc[UR4][R24.64] ;  /* 0x0000000418187981 */ /* 0x000f22000c2e1d00 */
[----:B-1----:R-:W-:-:S04]  /*0200*/  IMAD.WIDE R34, R3, 0x4, R22 ;  /* 0x0000000403227825 */ /* 0x002fc800078e0216 */
[----:B--2---:R-:W-:Y:S01]  /*0210*/  FADD R2, R12, 9.9999997473787516356e-06 ;  /* 0x3727c5ac0c027421 */ /* 0x004fe20000000000 */
[----:B------:R-:W-:-:S05]  /*0220*/  FADD R17, R13, 9.9999997473787516356e-06 ;  /* 0x3727c5ac0d117421 */ /* 0x000fca0000000000 */
[----:B------:R-:W1:Y:S01]  /*0230*/  MUFU.SQRT R2, R2 ;  /* 0x0000000200027308 */ /* 0x000e620000002000 */
[----:B------:R-:W-:Y:S01]  /*0240*/  FADD R14, R14, 9.9999997473787516356e-06 ;  /* 0x3727c5ac0e0e7421 */ /* 0x000fe20000000000 */
[----:B------:R-:W-:-:S06]  /*0250*/  FADD R15, R15, 9.9999997473787516356e-06 ;  /* 0x3727c5ac0f0f7421 */ /* 0x000fcc0000000000 */
[----:B------:R-:W2:Y:S08]  /*0260*/  MUFU.SQRT R17, R17 ;  /* 0x0000001100117308 */ /* 0x000eb00000002000 */
[----:B------:R-:W5:Y:S01]  /*0270*/  MUFU.SQRT R12, R14 ;  /* 0x0000000e000c7308 */ /* 0x000f620000002000 */
[----:B-1----:R-:W-:-:S07]  /*0280*/  FSETP.GT.AND P6, PT, R2, 8.50705917302346158658e+37, PT ;  /* 0x7e8000000200780b */ /* 0x002fce0003fc4000 */
[----:B------:R-:W1:Y:S01]  /*0290*/  MUFU.SQRT R13, R15 ;  /* 0x0000000f000d7308 */ /* 0x000e620000002000 */
[----:B------:R-:W-:Y:S02]  /*02a0*/  FSETP.GEU.AND P4, PT, R2, 1.175494350822287508e-38, PT ;  /* 0x008000000200780b */ /* 0x000fe40003f8e000 */
[C---:B--2---:R-:W-:Y:S02]  /*02b0*/  FSETP.GT.AND P5, PT, R17.reuse, 8.50705917302346158658e+37, PT ;  /* 0x7e8000001100780b */ /* 0x044fe40003fa4000 */
[----:B------:R-:W-:Y:S02]  /*02c0*/  FSETP.GEU.AND P3, PT, R17, 1.175494350822287508e-38, PT ;  /* 0x008000001100780b */ /* 0x000fe40003f6e000 */
[----:B-----5:R-:W-:Y:S01]  /*02d0*/  FSETP.GT.AND P2, PT, R12, 8.50705917302346158658e+37, PT ;  /* 0x7e8000000c00780b */ /* 0x020fe20003f44000 */
[----:B------:R-:W-:Y:S01]  /*02e0*/  @P6 FMUL R2, R2, 0.25 ;  /* 0x3e80000002026820 */ /* 0x000fe20000400000 */
[----:B---3--:R-:W-:Y:S01]  /*02f0*/  FADD R4, R4, -R8 ;  /* 0x8000000804047221 */ /* 0x008fe20000000000 */
[----:B------:R-:W-:-:S02]  /*0300*/  FSETP.GEU.AND P0, PT, R12, 1.175494350822287508e-38, PT ;  /* 0x008000000c00780b */ /* 0x000fc40003f0e000 */
[----:B------:R-:W-:Y:S02]  /*0310*/  FSEL R8, R0, 1, P6 ;  /* 0x3f80000000087808 */ /* 0x000fe40003000000 */
[C---:B-1----:R-:W-:Y:S01]  /*0320*/  FSETP.GT.AND P1, PT, R13.reuse, 8.50705917302346158658e+37, PT ;  /* 0x7e8000000d00780b */ /* 0x042fe20003f24000 */
[----:B------:R-:W-:Y:S01]  /*0330*/  @!P4 FMUL R2, R2, 16777216 ;  /* 0x4b8000000202c820 */ /* 0x000fe20000400000 */
[----:B------:R-:W-:Y:S01]  /*0340*/  FSETP.GEU.AND P6, PT, R13, 1.175494350822287508e-38, PT ;  /* 0x008000000d00780b */ /* 0x000fe20003fce000 */
[----:B------:R-:W-:Y:S01]  /*0350*/  FADD R5, R5, -R9 ;  /* 0x8000000905057221 */ /* 0x000fe20000000000 */
[----:B------:R-:W-:Y:S01]  /*0360*/  @P5 FMUL R17, R17, 0.25 ;  /* 0x3e80000011115820 */ /* 0x000fe20000400000 */
[----:B------:R-:W1:Y:S01]  /*0370*/  MUFU.RCP R9, R2 ;  /* 0x0000000200097308 */ /* 0x000e620000001000 */
[----:B----4-:R-:W-:Y:S01]  /*0380*/  FADD R24, R28, -R24 ;  /* 0x800000181c187221 */ /* 0x010fe20000000000 */
[----:B------:R-:W-:Y:S01]  /*0390*/  FADD R25, R29, -R25 ;  /* 0x800000191d197221 */ /* 0x000fe20000000000 */
[----:B------:R-:W-:Y:S01]  /*03a0*/  @P2 FMUL R12, R12, 0.25 ;  /* 0x3e8000000c0c2820 */ /* 0x000fe20000400000 */
[----:B------:R-:W2:Y:S01]  /*03b0*/  LDC.64 R28, c[0x0][0x230] ;  /* 0x00008c00ff1c7b82 */ /* 0x000ea20000000a00 */
[----:B------:R-:W-:-:S03]  /*03c0*/  @!P3 FMUL R17, R17, 16777216 ;  /* 0x4b8000001111b820 */ /* 0x000fc60000400000 */
[----:B------:R-:W-:Y:S01]  /*03d0*/  @P1 FMUL R13, R13, 0.25 ;  /* 0x3e8000000d0d1820 */ /* 0x000fe20000400000 */
[----:B------:R-:W-:Y:S01]  /*03e0*/  @!P0 FMUL R12, R12, 16777216 ;  /* 0x4b8000000c0c8820 */ /* 0x000fe20000400000 */
[----:B------:R-:W-:Y:S01]  /*03f0*/  FADD R7, R7, -R11 ;  /* 0x8000000b07077221 */ /* 0x000fe20000000000 */
[----:B------:R-:W3:Y:S01]  /*0400*/  MUFU.RCP R17, R17 ;  /* 0x0000001100117308 */ /* 0x000ee20000001000 */
[----:B------:R-:W-:Y:S01]  /*0410*/  @!P6 FMUL R13, R13, 16777216 ;  /* 0x4b8000000d0de820 */ /* 0x000fe20000400000 */
[----:B------:R-:W-:Y:S01]  /*0420*/  @!P4 FMUL R8, R8, 16777216 ;  /* 0x4b8000000808c820 */ /* 0x000fe20000400000 */
[----:B------:R-:W-:-:S05]  /*0430*/  FSEL R20, R0, 1, P5 ;  /* 0x3f80000000147808 */ /* 0x000fca0002800000 */
[----:B------:R-:W4:Y:S01]  /*0440*/  MUFU.RCP R11, R12 ;  /* 0x0000000c000b7308 */ /* 0x000f220000001000 */
[----:B-1----:R-:W-:Y:S01]  /*0450*/  FMUL R9, R9, R8 ;  /* 0x0000000809097220 */ /* 0x002fe20000400000 */
[----:B------:R-:W-:-:S06]  /*0460*/  FSEL R8, R0, 1, P2 ;  /* 0x3f80000000087808 */ /* 0x000fcc0001000000 */
[----:B------:R-:W1:Y:S01]  /*0470*/  MUFU.RCP R2, R13 ;  /* 0x0000000d00027308 */ /* 0x000e620000001000 */
[----:B------:R-:W-:Y:S01]  /*0480*/  FSEL R15, R0, 1, P1 ;  /* 0x3f800000000f7808 */ /* 0x000fe20000800000 */
[----:B------:R-:W-:Y:S01]  /*0490*/  @!P3 FMUL R20, R20, 16777216 ;  /* 0x4b8000001414b820 */ /* 0x000fe20000400000 */
[----:B------:R-:W-:-:S03]  /*04a0*/  @!P0 FMUL R8, R8, 16777216 ;  /* 0x4b80000008088820 */ /* 0x000fc60000400000 */
[----:B------:R-:W-:Y:S01]  /*04b0*/  @!P6 FMUL R15, R15, 16777216 ;  /* 0x4b8000000f0fe820 */ /* 0x000fe20000400000 */
[----:B---3--:R-:W-:Y:S01]  /*04c0*/  FMUL R20, R17, R20 ;  /* 0x0000001411147220 */ /* 0x008fe20000400000 */
[----:B----4-:R-:W-:Y:S01]  /*04d0*/  FMUL R11, R11, R8 ;  /* 0x000000080b0b7220 */ /* 0x010fe20000400000 */
[----:B------:R-:W-:Y:S01]  /*04e0*/  FMUL R17, R9, R4 ;  /* 0x0000000409117220 */ /* 0x000fe20000400000 */
[----:B------:R-:W-:Y:S01]  /*04f0*/  FADD R6, R6, -R10 ;  /* 0x8000000a06067221 */ /* 0x000fe20000000000 */
[----:B--2---:R-:W-:-:S04]  /*0500*/  IMAD.WIDE R8, R3, 0x4, R28 ;  /* 0x0000000403087825 */ /* 0x004fc800078e021c */
[----:B-1----:R-:W-:Y:S01]  /*0510*/  FMUL R2, R2, R15 ;  /* 0x0000000f02027220 */ /* 0x002fe20000400000 */
[----:B------:R-:W-:Y:S01]  /*0520*/  FMUL R20, R20, R5 ;  /* 0x0000000514147220 */ /* 0x000fe20000400000 */
[----:B------:R-:W-:Y:S02]  /*0530*/  FMUL R3, R11, R6 ;  /* 0x000000060b037220 */ /* 0x000fe40000400000 */
[----:B------:R-:W-:Y:S01]  /*0540*/  FMUL R2, R2, R7 ;  /* 0x0000000702027220 */ /* 0x000fe20000400000 */
[----:B------:R-:W2:Y:S04]  /*0550*/  LDG.E.EL.128 R8, desc[UR4][R8.64] ;  /* 0x0000000408087981 */ /* 0x000ea8000c2e1d00 */
[----:B------:R-:W2:Y:S01]  /*0560*/  LDG.E.EL.128 R4, desc[UR4][R34.64] ;  /* 0x0000000422047981 */ /* 0x000ea2000c2e1d00 */
[----:B------:R-:W-:-:S06]  /*0570*/  IMAD.WIDE R12, R16, 0x4, R18 ;  /* 0x00000004100c7825 */ /* 0x000fcc00078e0212 */
[----:B------:R-:W3:Y:S01]  /*0580*/  LDG.E.EL.128 R12, desc[UR4][R12.64] ;  /* 0x000000040c0c7981 */ /* 0x000ee2000c2e1d00 */
[----:B------:R-:W-:-:S04]  /*0590*/  IMAD.WIDE R18, R16, 0x4, R22 ;  /* 0x0000000410127825 */ /* 0x000fc800078e0216 */
[----:B------:R-:W-:-:S04]  /*05a0*/  IMAD.WIDE R22, R16, 0x4, R28 ;  /* 0x0000000410167825 */ /* 0x000fc800078e021c */
[----:B--2---:R-:W-:Y:S01]  /*05b0*/  FFMA R4, R4, R17, R8 ;  /* 0x0000001104047223 */ /* 0x004fe20000000008 */
[----:B------:R-:W-:Y:S01]  /*05c0*/  FFMA R5, R5, R20, R9 ;  /* 0x0000001405057223 */ /* 0x000fe20000000009 */
[----:B------:R-:W2:Y:S04]  /*05d0*/  LDG.E.EL.128 R16, desc[UR4][R18.64] ;  /* 0x0000000412107981 */ /* 0x000ea8000c2e1d00 */
[----:B------:R-:W2:Y:S01]  /*05e0*/  LDG.E.EL.128 R20, desc[UR4][R22.64] ;  /* 0x0000000416147981 */ /* 0x000ea2000c2e1d00 */
[----:B------:R-:W-:Y:S01]  /*05f0*/  FFMA R3, R6, R3, R10 ;  /* 0x0000000306037223 */ /* 0x000fe2000000000a */
[----:B---3--:R-:W-:-:S06]  /*0600*/  FADD R6, R12, 9.9999997473787516356e-06 ;  /* 0x3727c5ac0c067421 */ /* 0x008fcc0000000000 */
[----:B------:R-:W1:Y:S01]  /*0610*/  MUFU.SQRT R6, R6 ;  /* 0x0000000600067308 */ /* 0x000e620000002000 */
[----:B------:R-:W-:Y:S01]  /*0620*/  FADD R14, R14, 9.9999997473787516356e-06 ;  /* 0x3727c5ac0e0e7421 */ /* 0x000fe20000000000 */
[----:B------:R-:W-:Y:S01]  /*0630*/  FADD R13, R13, 9.9999997473787516356e-06 ;  /* 0x3727c5ac0d0d7421 */ /* 0x000fe20000000000 */
[----:B------:R-:W-:-:S05]  /*0640*/  FADD R15, R15, 9.9999997473787516356e-06 ;  /* 0x3727c5ac0f0f7421 */ /* 0x000fca0000000000 */
[----:B------:R-:W3:Y:S08]  /*0650*/  MUFU.SQRT R9, R14 ;  /* 0x0000000e00097308 */ /* 0x000ef00000002000 */
[----:B------:R-:W4:Y:S01]  /*0660*/  MUFU.SQRT R8, R13 ;  /* 0x0000000d00087308 */ /* 0x000f220000002000 */
[C---:B-1----:R-:W-:Y:S02]  /*0670*/  FSETP.GT.AND P6, PT, R6.reuse, 8.50705917302346158658e+37, PT ;  /* 0x7e8000000600780b */ /* 0x042fe40003fc4000 */
[----:B------:R-:W-:-:S05]  /*0680*/  FSETP.GEU.AND P5, PT, R6, 1.175494350822287508e-38, PT ;  /* 0x008000000600780b */ /* 0x000fca0003fae000 */
[----:B------:R-:W1:Y:S01]  /*0690*/  MUFU.SQRT R10, R15 ;  /* 0x0000000f000a7308 */ /* 0x000e620000002000 */
[----:B---3--:R-:W-:Y:S01]  /*06a0*/  FSETP.GT.AND P2, PT, R9, 8.50705917302346158658e+37, PT ;  /* 0x7e8000000900780b */ /* 0x008fe20003f44000 */
[----:B------:R-:W-:Y:S01]  /*06b0*/  FFMA R2, R7, R2, R11 ;  /* 0x0000000207027223 */ /* 0x000fe2000000000b */
[----:B------:R-:W-:-:S03]  /*06c0*/  FSETP.GEU.AND P0, PT, R9, 1.175494350822287508e-38, PT ;  /* 0x008000000900780b */ /* 0x000fc60003f0e000 */
[----:B------:R-:W-:Y:S01]  /*06d0*/  @P6 FMUL R6, R6, 0.25 ;  /* 0x3e80000006066820 */ /* 0x000fe20000400000 */
[C---:B----4-:R-:W-:Y:S02]  /*06e0*/  FSETP.GT.AND P4, PT, R8.reuse, 8.50705917302346158658e+37, PT ;  /* 0x7e8000000800780b */ /* 0x050fe40003f84000 */
[----:B------:R-:W-:Y:S01]  /*06f0*/  FSETP.GEU.AND P3, PT, R8, 1.175494350822287508e-38, PT ;  /* 0x008000000800780b */ /* 0x000fe20003f6e000 */
[----:B------:R-:W-:Y:S01]  /*0700*/  @!P5 FMUL R6, R6, 16777216 ;  /* 0x4b8000000606d820 */ /* 0x000fe20000400000 */
[----:B------:R-:W-:Y:S02]  /*0710*/  FSEL R7, R0, 1, P6 ;  /* 0x3f80000000077808 */ /* 0x000fe40003000000 */
[C---:B-1----:R-:W-:Y:S02]  /*0720*/  FSETP.GT.AND P1, PT, R10.reuse, 8.50705917302346158658e+37, PT ;  /* 0x7e8000000a00780b */ /* 0x042fe40003f24000 */
[----:B------:R-:W-:Y:S01]  /*0730*/  FSETP.GEU.AND P6, PT, R10, 1.175494350822287508e-38, PT ;  /* 0x008000000a00780b */ /* 0x000fe20003fce000 */
[----:B------:R-:W1:Y:S01]  /*0740*/  MUFU.RCP R6, R6 ;  /* 0x0000000600067308 */ /* 0x000e620000001000 */
[----:B------:R-:W-:-:S03]  /*0750*/  @P2 FMUL R9, R9, 0.25 ;  /* 0x3e80000009092820 */ /* 0x000fc60000400000 */
[----:B------:R-:W-:Y:S01]  /*0760*/  @P4 FMUL R8, R8, 0.25 ;  /* 0x3e80000008084820 */ /* 0x000fe20000400000 */
[----:B------:R-:W-:-:S03]  /*0770*/  @!P0 FMUL R9, R9, 16777216 ;  /* 0x4b80000009098820 */ /* 0x000fc60000400000 */
[----:B------:R-:W-:Y:S02]  /*0780*/  @!P3 FMUL R8, R8, 16777216 ;  /* 0x4b8000000808b820 */ /* 0x000fe40000400000 */
[----:B------:R-:W-:Y:S01]  /*0790*/  @P1 FMUL R10, R10, 0.25 ;  /* 0x3e8000000a0a1820 */ /* 0x000fe20000400000 */
[----:B------:R-:W-:-:S03]  /*07a0*/  @!P5 FMUL R7, R7, 16777216 ;  /* 0x4b8000000707d820 */ /* 0x000fc60000400000 */
[----:B------:R-:W-:Y:S01]  /*07b0*/  @!P6 FMUL R10, R10, 16777216 ;  /* 0x4b8000000a0ae820 */ /* 0x000fe20000400000 */
[----:B------:R-:W3:Y:S01]  /*07c0*/  MUFU.RCP R9, R9 ;  /* 0x0000000900097308 */ /* 0x000ee20000001000 */
[----:B-1----:R-:W-:Y:S01]  /*07d0*/  FMUL R11, R6, R7 ;  /* 0x00000007060b7220 */ /* 0x002fe20000400000 */
[C---:B------:R-:W-:Y:S01]  /*07e0*/  FSEL R12, R0.reuse, 1, P2 ;  /* 0x3f800000000c7808 */ /* 0x040fe20001000000 */
[----:B------:R-:W1:Y:S05]  /*07f0*/  LDC.64 R6, c[0x0][0x238] ;  /* 0x00008e00ff067b82 */ /* 0x000e6a0000000a00 */
[----:B------:R-:W4:Y:S01]  /*0800*/  MUFU.RCP R8, R8 ;  /* 0x0000000800087308 */ /* 0x000f220000001000 */
[----:B------:R-:W-:-:S07]  /*0810*/  FSEL R13, R0, 1, P4 ;  /* 0x3f800000000d7808 */ /* 0x000fce0002000000 */
[----:B------:R-:W5:Y:S01]  /*0820*/  MUFU.RCP R10, R10 ;  /* 0x0000000a000a7308 */ /* 0x000f620000001000 */
[----:B------:R-:W-:Y:S01]  /*0830*/  FSEL R15, R0, 1, P1 ;  /* 0x3f800000000f7808 */ /* 0x000fe20000800000 */
[----:B------:R-:W-:Y:S01]  /*0840*/  @!P0 FMUL R12, R12, 16777216 ;  /* 0x4b8000000c0c8820 */ /* 0x000fe20000400000 */
[----:B------:R-:W-:Y:S01]  /*0850*/  @!P3 FMUL R13, R13, 16777216 ;  /* 0x4b8000000d0db820 */ /* 0x000fe20000400000 */
[----:B------:R-:W-:Y:S02]  /*0860*/  FADD R26, R30, -R26 ;  /* 0x8000001a1e1a7221 */ /* 0x000fe40000000000 */
[----:B------:R-:W-:Y:S01]  /*0870*/  @!P6 FMUL R15, R15, 16777216 ;  /* 0x4b8000000f0fe820 */ /* 0x000fe20000400000 */
[----:B---3--:R-:W-:Y:S01]  /*0880*/  FMUL R9, R9, R12 ;  /* 0x0000000c09097220 */ /* 0x008fe20000400000 */
[----:B----4-:R-:W-:Y:S01]  /*0890*/  FMUL R8, R8, R13 ;  /* 0x0000000d08087220 */ /* 0x010fe20000400000 */
[----:B------:R-:W-:Y:S02]  /*08a0*/  FADD R27, R31, -R27 ;  /* 0x8000001b1f1b7221 */ /* 0x000fe40000000000 */
[----:B------:R-:W-:Y:S01]  /*08b0*/  FMUL R9, R9, R26 ;  /* 0x0000001a09097220 */ /* 0x000fe20000400000 */
[----:B------:R-:W-:Y:S01]  /*08c0*/  FMUL R8, R8, R25 ;  /* 0x0000001908087220 */ /* 0x000fe20000400000 */
[----:B-----5:R-:W-:Y:S01]  /*08d0*/  FMUL R0, R10, R15 ;  /* 0x0000000f0a007220 */ /* 0x020fe20000400000 */
[----:B------:R-:W-:-:S03]  /*08e0*/  FMUL R11, R11, R24 ;  /* 0x000000180b0b7220 */ /* 0x000fc60000400000 */
[----:B------:R-:W-:Y:S01]  /*08f0*/  FMUL R0, R0, R27 ;  /* 0x0000001b00007220 */ /* 0x000fe20000400000 */
[C---:B------:R-:W-:Y:S01]  /*0900*/  FSETP.GEU.AND P6, PT, R2.reuse, RZ, PT ;  /* 0x000000ff0200720b */ /* 0x040fe20003fce000 */
[----:B-1----:R-:W-:Y:S01]  /*0910*/  IMAD.WIDE R32, R33, 0x4, R6 ;  /* 0x0000000421207825 */ /* 0x002fe200078e0206 */
[----:B------:R-:W-:Y:S02]  /*0920*/  FSETP.GEU.AND P0, PT, R3, RZ, PT ;  /* 0x000000ff0300720b */ /* 0x000fe40003f0e000 */
[----:B------:R-:W-:Y:S02]  /*0930*/  SEL R7, R2, RZ, P6 ;  /* 0x000000ff02077207 */ /* 0x000fe40003000000 */
[----:B------:R-:W-:Y:S02]  /*0940*/  FSETP.GEU.AND P1, PT, R5, RZ, PT ;  /* 0x000000ff0500720b */ /* 0x000fe40003f2e000 */
[----:B------:R-:W-:Y:S02]  /*0950*/  FSETP.GEU.AND P2, PT, R4, RZ, PT ;  /* 0x000000ff0400720b */ /* 0x000fe40003f4e000 */
[----:B------:R-:W-:-:S02]  /*0960*/  SEL R6, R3, RZ, P0 ;  /* 0x000000ff03067207 */ /* 0x000fc40000000000 */
[----:B------:R-:W-:Y:S02]  /*0970*/  SEL R5, R5, RZ, P1 ;  /* 0x000000ff05057207 */ /* 0x000fe40000800000 */
[----:B------:R-:W-:-:S05]  /*0980*/  SEL R4, R4, RZ, P2 ;  /* 0x000000ff04047207 */ /* 0x000fca0001000000 */
[----:B------:R-:W-:Y:S01]  /*0990*/  STG.E.128 desc[UR4][R32.64], R4 ;  /* 0x0000000420007986 */ /* 0x000fe2000c101d04 */
[----:B--2---:R-:W-:Y:S01]  /*09a0*/  FFMA R9, R18, R9, R22 ;  /* 0x0000000912097223 */ /* 0x004fe20000000016 */
[----:B------:R-:W-:Y:S01]  /*09b0*/  FFMA R8, R17, R8, R21 ;  /* 0x0000000811087223 */ /* 0x000fe20000000015 */
[----:B------:R-:W-:Y:S01]  /*09c0*/  FFMA R11, R16, R11, R20 ;  /* 0x0000000b100b7223 */ /* 0x000fe20000000014 */
[----:B------:R-:W-:Y:S02]  /*09d0*/  FFMA R0, R19, R0, R23 ;  /* 0x0000000013007223 */ /* 0x000fe40000000017 */
[----:B------:R-:W-:Y:S02]  /*09e0*/  FSETP.GEU.AND P3, PT, R9, RZ, PT ;  /* 0x000000ff0900720b */ /* 0x000fe40003f6e000 */
[----:B------:R-:W-:Y:S02]  /*09f0*/  FSETP.GEU.AND P4, PT, R8, RZ, PT ;  /* 0x000000ff0800720b */ /* 0x000fe40003f8e000 */
[----:B------:R-:W-:-:S02]  /*0a00*/  FSETP.GEU.AND P5, PT, R11, RZ, PT ;  /* 0x000000ff0b00720b */ /* 0x000fc40003fae000 */
[----:B------:R-:W-:Y:S02]  /*0a10*/  FSETP.GEU.AND P6, PT, R0, RZ, PT ;  /* 0x000000ff0000720b */ /* 0x000fe40003fce000 */
[----:B------:R-:W-:Y:S02]  /*0a20*/  SEL R10, R9, RZ, P3 ;  /* 0x000000ff090a7207 */ /* 0x000fe40001800000 */
[----:B------:R-:W-:Y:S02]  /*0a30*/  SEL R9, R8, RZ, P4 ;  /* 0x000000ff08097207 */ /* 0x000fe40002000000 */
[----:B------:R-:W-:Y:S02]  /*0a40*/  SEL R8, R11, RZ, P5 ;  /* 0x000000ff0b087207 */ /* 0x000fe40002800000 */
[----:B------:R-:W-:-:S05]  /*0a50*/  SEL R11, R0, RZ, P6 ;  /* 0x000000ff000b7207 */ /* 0x000fca0003000000 */
[----:B------:R-:W-:Y:S01]  /*0a60*/  STG.E.128 desc[UR4][R32.64+0x800], R8 ;  /* 0x0008000820007986 */ /* 0x000fe2000c101d04 */
[----:B------:R-:W-:Y:S05]  /*0a70*/  EXIT ;  /* 0x000000000000794d */ /* 0x000fea0003800000 */
.L_x_0:
[----:B------:R-:W-:-:S00]  /*0a80*/  BRA `(.L_x_0) ;  /* 0xfffffffc00fc7947 */ /* 0x000fc0000383ffff */
[----:B------:R-:W-:-:S00]  /*0a90*/  NOP ;  /* 0x0000000000007918 */ /* 0x000fc00000000000 */
        /* <DEDUP_REMOVED lines=14> */
.L_x_1:


//--------------------- .nv.global.init           --------------------------
	.section	.nv.global.init,"aw",@progbits
.nv.global.init:
	.type		_$_str,@object
	.size		_$_str,(_$_str_$_2 - _$_str)
_$_str:
        /*0000*/ 	.byte	0x5f, 0x5f, 0x43, 0x55, 0x44, 0x41, 0x5f, 0x46, 0x54, 0x5a, 0x00
	.type		_$_str_$_2,@object
	.size		_$_str_$_2,(.L_1 - _$_str_$_2)
_$_str_$_2:
        /*000b*/ 	.byte	0x5f, 0x5f, 0x43, 0x55, 0x44, 0x41, 0x5f, 0x50, 0x52, 0x45, 0x43, 0x5f, 0x53, 0x51, 0x52, 0x54
        /*001b*/ 	.byte	0x00
.L_1:


//--------------------- .nv.constant0.triton_poi_fused__native_batch_norm_legit_no_training_relu_43 --------------------------
	.section	.nv.constant0.triton_poi_fused__native_batch_norm_legit_no_training_relu_43,"a",@progbits
	.sectionflags	@""
	.align	4
.nv.constant0.triton_poi_fused__native_batch_norm_legit_no_training_relu_43:
	.zero		580
